//
// Generated by NVIDIA NVVM Compiler
//
// Compiler Build ID: CL-36424714
// Cuda compilation tools, release 13.0, V13.0.88
// Based on NVVM 20.0.0
//

.version 9.0
.target sm_100
.address_size 64

	// .globl	_Z9test_ProgPii

.visible .entry _Z9test_ProgPii(
	.param .u64 .ptr .align 1 _Z9test_ProgPii_param_0,
	.param .u32 _Z9test_ProgPii_param_1
)
{
	.reg .pred 	%p<2>;
	.reg .b32 	%r<4>;
	.reg .b64 	%rd<5>;

	ld.param.u64 	%rd1, [_Z9test_ProgPii_param_0];
	ld.param.u32 	%r1, [_Z9test_ProgPii_param_1];
	setp.lt.s32 	%p1, %r1, 1;
	@%p1 bra 	$L__BB0_2;
	mov.u32 	%r2, %tid.x;
	cvta.to.global.u64 	%rd2, %rd1;
	mul.wide.u32 	%rd3, %r2, 4;
	add.s64 	%rd4, %rd2, %rd3;
	ld.global.u32 	%r3, [%rd4+4];
	st.global.u32 	[%rd4], %r3;
$L__BB0_2:
	ret;

}


// ===== COMPILED SASS (sm_100) =====

	.target	sm_100

	.elftype	@"ET_EXEC"


//--------------------- .note.nv.tkinfo           --------------------------
	.section	.note.nv.tkinfo,"",@"SHT_NOTE"
	.sectionflags	@"SHF_NOTE_NV_TKINFO"
	.tkinfo
        /*0018*/ 	.word	0x00000002
        /*0030*/ 	.string	""
        /*0030*/ 	.string	"ptxas"
        /*0030*/ 	.string	"Cuda compilation tools, release 13.0, V13.0.88"
        /*0030*/ 	.string	"Build cuda_13.0.r13.0/compiler.36424714_0"
        /*0030*/ 	.string	"-arch sm_100 -m 64 "



//--------------------- .note.nv.cuinfo           --------------------------
	.section	.note.nv.cuinfo,"",@"SHT_NOTE"
	.sectionflags	@"SHF_NOTE_NV_CUINFO"
        /*0018*/ 	.short	0x0002
        /*001a*/ 	.short	0x0064
        /*001c*/ 	.short	0x0082
	.zero		2


//--------------------- .nv.info                  --------------------------
	.section	.nv.info,"",@"SHT_CUDA_INFO"
	.align	4


	//----- nvinfo : EIATTR_REGCOUNT
	.align		4
        /*0000*/ 	.byte	0x04, 0x2f
        /*0002*/ 	.short	(.L_1 - .L_0)
	.align		4
.L_0:
        /*0004*/ 	.word	index@(_Z9test_ProgPii)
        /*0008*/ 	.word	0x00000008


	//----- nvinfo : EIATTR_FRAME_SIZE
	.align		4
.L_1:
        /*000c*/ 	.byte	0x04, 0x11
        /*000e*/ 	.short	(.L_3 - .L_2)
	.align		4
.L_2:
        /*0010*/ 	.word	index@(_Z9test_ProgPii)
        /*0014*/ 	.word	0x00000000


	//----- nvinfo : EIATTR_MIN_STACK_SIZE
	.align		4
.L_3:
        /*0018*/ 	.byte	0x04, 0x12
        /*001a*/ 	.short	(.L_5 - .L_4)
	.align		4
.L_4:
        /*001c*/ 	.word	index@(_Z9test_ProgPii)
        /*0020*/ 	.word	0x00000000
.L_5:


//--------------------- .nv.compat                --------------------------
	.section	.nv.compat,"",@"SHT_CUDA_COMPAT_INFO"
	.align	4
        /*0000*/ 	.byte	0x02, 0x09, 0x00, 0x00, 0x02, 0x02, 0x01, 0x00, 0x02, 0x05, 0x05, 0x00, 0x03, 0x07, 0x01, 0x01
        /*0010*/ 	.byte	0x02, 0x03, 0x00, 0x00, 0x02, 0x06, 0x01, 0x00, 0x04, 0x0b, 0x08, 0x00, 0x09, 0x00, 0x00, 0x00
        /*0020*/ 	.byte	0x00, 0x00, 0x00, 0x00


//--------------------- .nv.info._Z9test_ProgPii  --------------------------
	.section	.nv.info._Z9test_ProgPii,"",@"SHT_CUDA_INFO"
	.sectionflags	@""
	.align	4


	//----- nvinfo : EIATTR_CUDA_API_VERSION
	.align		4
        /*0000*/ 	.byte	0x04, 0x37
        /*0002*/ 	.short	(.L_7 - .L_6)
.L_6:
        /*0004*/ 	.word	0x00000082


	//----- nvinfo : EIATTR_KPARAM_INFO
	.align		4
.L_7:
        /*0008*/ 	.byte	0x04, 0x17
        /*000a*/ 	.short	(.L_9 - .L_8)
.L_8:
        /*000c*/ 	.word	0x00000000
        /*0010*/ 	.short	0x0001
        /*0012*/ 	.short	0x0008
        /*0014*/ 	.byte	0x00, 0xf0, 0x11, 0x00


	//----- nvinfo : EIATTR_KPARAM_INFO
	.align		4
.L_9:
        /*0018*/ 	.byte	0x04, 0x17
        /*001a*/ 	.short	(.L_11 - .L_10)
.L_10:
        /*001c*/ 	.word	0x00000000
        /*0020*/ 	.short	0x0000
        /*0022*/ 	.short	0x0000
        /*0024*/ 	.byte	0x00, 0xf5, 0x21, 0x00


	//----- nvinfo : EIATTR_SPARSE_MMA_MASK
	.align		4
.L_11:
        /*0028*/ 	.byte	0x03, 0x50
        /*002a*/ 	.short	0x0000


	//----- nvinfo : EIATTR_MAXREG_COUNT
	.align		4
        /*002c*/ 	.byte	0x03, 0x1b
        /*002e*/ 	.short	0x00ff


	//----- nvinfo : EIATTR_MERCURY_ISA_VERSION
	.align		4
        /*0030*/ 	.byte	0x03, 0x5f
        /*0032*/ 	.short	0x0101


	//----- nvinfo : EIATTR_VRC_CTA_INIT_COUNT
	.align		4
        /*0034*/ 	.byte	0x02, 0x4a
	.zero		1
	.zero		1


	//----- nvinfo : EIATTR_EXIT_INSTR_OFFSETS
	.align		4
        /*0038*/ 	.byte	0x04, 0x1c
        /*003a*/ 	.short	(.L_13 - .L_12)


	//   ....[0]....
.L_12:
        /*003c*/ 	.word	0x00000030


	//   ....[1]....
        /*0040*/ 	.word	0x000000a0


	//----- nvinfo : EIATTR_CBANK_PARAM_SIZE
	.align		4
.L_13:
        /*0044*/ 	.byte	0x03, 0x19
        /*0046*/ 	.short	0x000c


	//----- nvinfo : EIATTR_PARAM_CBANK
	.align		4
        /*0048*/ 	.byte	0x04, 0x0a
        /*004a*/ 	.short	(.L_15 - .L_14)
	.align		4
.L_14:
        /*004c*/ 	.word	index@(.nv.constant0._Z9test_ProgPii)
        /*0050*/ 	.short	0x0380
        /*0052*/ 	.short	0x000c


	//----- nvinfo : EIATTR_SW_WAR
	.align		4
.L_15:
        /*0054*/ 	.byte	0x04, 0x36
        /*0056*/ 	.short	(.L_17 - .L_16)
.L_16:
        /*0058*/ 	.word	0x00000008
.L_17:


//--------------------- .nv.callgraph             --------------------------
	.section	.nv.callgraph,"",@"SHT_CUDA_CALLGRAPH"
	.align	4
	.sectionentsize	8
	.align		4
        /*0000*/ 	.word	0x00000000
	.align		4
        /*0004*/ 	.word	0xffffffff
	.align		4
        /*0008*/ 	.word	0x00000000
	.align		4
        /*000c*/ 	.word	0xfffffffe
	.align		4
        /*0010*/ 	.word	0x00000000
	.align		4
        /*0014*/ 	.word	0xfffffffd
	.align		4
        /*0018*/ 	.word	0x00000000
	.align		4
        /*001c*/ 	.word	0xfffffffc


//--------------------- .text._Z9test_ProgPii     --------------------------
	.section	.text._Z9test_ProgPii,"ax",@progbits
	.align	128
        .global         _Z9test_ProgPii
        .type           _Z9test_ProgPii,@function
        .size           _Z9test_ProgPii,(.L_x_1 - _Z9test_ProgPii)
        .other          _Z9test_ProgPii,@"STO_CUDA_ENTRY STV_DEFAULT"
_Z9test_ProgPii:
.text._Z9test_ProgPii:
[----:B------:R-:W-:Y:S08]  /*0000*/  LDC R1, c[0x0][0x37c] ;  /* 0x0000df00ff017b82 */ /* 0x000ff00000000800 */
[----:B------:R-:W0:Y:S02]  /*0010*/  LDC R0, c[0x0][0x388] ;  /* 0x0000e200ff007b82 */ /* 0x000e240000000800 */
[----:B0-----:R-:W-:-:S13]  /*0020*/  ISETP.GE.AND P0, PT, R0, 0x1, PT ;  /* 0x000000010000780c */ /* 0x001fda0003f06270 */
[----:B------:R-:W-:Y:S05]  /*0030*/  @!P0 EXIT ;  /* 0x000000000000894d */ /* 0x000fea0003800000 */
[----:B------:R-:W0:Y:S01]  /*0040*/  S2R R5, SR_TID.X ;  /* 0x0000000000057919 */ /* 0x000e220000002100 */
[----:B------:R-:W0:Y:S01]  /*0050*/  LDC.64 R2, c[0x0][0x380] ;  /* 0x0000e000ff027b82 */ /* 0x000e220000000a00 */
[----:B------:R-:W1:Y:S01]  /*0060*/  LDCU.64 UR4, c[0x0][0x358] ;  /* 0x00006b00ff0477ac */ /* 0x000e620008000a00 */
[----:B0-----:R-:W-:-:S05]  /*0070*/  IMAD.WIDE.U32 R2, R5, 0x4, R2 ;  /* 0x0000000405027825 */ /* 0x001fca00078e0002 */
[----:B-1----:R-:W2:Y:S04]  /*0080*/  LDG.E R5, desc[UR4][R2.64+0x4] ;  /* 0x0000040402057981 */ /* 0x002ea8000c1e1900 */
[----:B--2---:R-:W-:Y:S01]  /*0090*/  STG.E desc[UR4][R2.64], R5 ;  /* 0x0000000502007986 */ /* 0x004fe2000c101904 */
[----:B------:R-:W-:Y:S05]  /*00a0*/  EXIT ;  /* 0x000000000000794d */ /* 0x000fea0003800000 */
.L_x_0:
[----:B------:R-:W-:-:S00]  /*00b0*/  BRA `(.L_x_0) ;  /* 0xfffffffc00fc7947 */ /* 0x000fc0000383ffff */
[----:B------:R-:W-:-:S00]  /*00c0*/  NOP ;  /* 0x0000000000007918 */ /* 0x000fc00000000000 */
        /* <DEDUP_REMOVED lines=11> */
.L_x_1:


//--------------------- .nv.shared.reserved.0     --------------------------
	.section	.nv.shared.reserved.0,"aw",@nobits
	.weak		__nv_reservedSMEM_offset_0_alias
	.size		__nv_reservedSMEM_offset_0_alias, 0, 64
	.other		__nv_reservedSMEM_offset_0_alias,@"STO_CUDA_RESERVED_SHARED STV_DEFAULT"
__nv_reservedSMEM_offset_0_alias:
	.zero		0
	.zero		64


//--------------------- .nv.constant0._Z9test_ProgPii --------------------------
	.section	.nv.constant0._Z9test_ProgPii,"a",@progbits
	.sectionflags	@""
	.align	4
.nv.constant0._Z9test_ProgPii:
	.zero		908


//--------------------- SYMBOLS --------------------------

	.type		.nv.reservedSmem.offset0,@object
	.size		.nv.reservedSmem.offset0,0x4
